	.headerflags	@"EF_CUDA_TEXMODE_UNIFIED EF_CUDA_64BIT_ADDRESS EF_CUDA_ACCELERATORS EF_CUDA_SM90 EF_CUDA_VIRTUAL_SM(EF_CUDA_SM90)"
	.elftype	@"ET_EXEC"


//--------------------- .nv.info                  --------------------------
	.section	.nv.info,"",@"SHT_CUDA_INFO"
	.align	4


	//----- nvinfo : EIATTR_REGCOUNT
	.align		4
        /*0000*/ 	.byte	0x04, 0x2f
        /*0002*/ 	.short	(.L_1 - .L_0)
	.align		4
.L_0:
        /*0004*/ 	.word	index@(triton_poi_fused__unsafe_index_add_convolution_10)
        /*0008*/ 	.word	0x00000014


	//----- nvinfo : EIATTR_MIN_STACK_SIZE
	.align		4
.L_1:
        /*000c*/ 	.byte	0x04, 0x12
        /*000e*/ 	.short	(.L_3 - .L_2)
	.align		4
.L_2:
        /*0010*/ 	.word	index@(triton_poi_fused__unsafe_index_add_convolution_10)
        /*0014*/ 	.word	0x00000000


	//----- nvinfo : EIATTR_FRAME_SIZE
	.align		4
.L_3:
        /*0018*/ 	.byte	0x04, 0x11
        /*001a*/ 	.short	(.L_5 - .L_4)
	.align		4
.L_4:
        /*001c*/ 	.word	index@(triton_poi_fused__unsafe_index_add_convolution_10)
        /*0020*/ 	.word	0x00000000


	//----- nvinfo : EIATTR_MIN_STACK_SIZE
	.align		4
.L_5:
        /*0024*/ 	.byte	0x04, 0x12
        /*0026*/ 	.short	(.L_7 - .L_6)
	.align		4
.L_6:
        /*0028*/ 	.word	index@(triton_poi_fused__unsafe_index_add_convolution_10)
        /*002c*/ 	.word	0x00000000
.L_7:


//--------------------- .nv.info.triton_poi_fused__unsafe_index_add_convolution_10 --------------------------
	.section	.nv.info.triton_poi_fused__unsafe_index_add_convolution_10,"",@"SHT_CUDA_INFO"
	.sectionflags	@""
	.align	4


	//----- nvinfo : EIATTR_CUDA_API_VERSION
	.align		4
        /*0000*/ 	.byte	0x04, 0x37
        /*0002*/ 	.short	(.L_9 - .L_8)
.L_8:
        /*0004*/ 	.word	0x0000007c


	//----- nvinfo : EIATTR_KPARAM_INFO
	.align		4
.L_9:
        /*0008*/ 	.byte	0x04, 0x17
        /*000a*/ 	.short	(.L_11 - .L_10)
.L_10:
        /*000c*/ 	.word	0x00000000
        /*0010*/ 	.short	0x0005
        /*0012*/ 	.short	0x0028
        /*0014*/ 	.byte	0x00, 0xf0, 0x11, 0x00


	//----- nvinfo : EIATTR_KPARAM_INFO
	.align		4
.L_11:
        /*0018*/ 	.byte	0x04, 0x17
        /*001a*/ 	.short	(.L_13 - .L_12)
.L_12:
        /*001c*/ 	.word	0x00000000
        /*0020*/ 	.short	0x0004
        /*0022*/ 	.short	0x0020
        /*0024*/ 	.byte	0x00, 0xf4, 0x21, 0x00


	//----- nvinfo : EIATTR_KPARAM_INFO
	.align		4
.L_13:
        /*0028*/ 	.byte	0x04, 0x17
        /*002a*/ 	.short	(.L_15 - .L_14)
.L_14:
        /*002c*/ 	.word	0x00000000
        /*0030*/ 	.short	0x0003
        /*0032*/ 	.short	0x0018
        /*0034*/ 	.byte	0x00, 0xf4, 0x21, 0x00


	//----- nvinfo : EIATTR_KPARAM_INFO
	.align		4
.L_15:
        /*0038*/ 	.byte	0x04, 0x17
        /*003a*/ 	.short	(.L_17 - .L_16)
.L_16:
        /*003c*/ 	.word	0x00000000
        /*0040*/ 	.short	0x0002
        /*0042*/ 	.short	0x0010
        /*0044*/ 	.byte	0x00, 0xf4, 0x21, 0x00


	//----- nvinfo : EIATTR_KPARAM_INFO
	.align		4
.L_17:
        /*0048*/ 	.byte	0x04, 0x17
        /*004a*/ 	.short	(.L_19 - .L_18)
.L_18:
        /*004c*/ 	.word	0x00000000
        /*0050*/ 	.short	0x0001
        /*0052*/ 	.short	0x0008
        /*0054*/ 	.byte	0x00, 0xf4, 0x21, 0x00


	//----- nvinfo : EIATTR_KPARAM_INFO
	.align		4
.L_19:
        /*0058*/ 	.byte	0x04, 0x17
        /*005a*/ 	.short	(.L_21 - .L_20)
.L_20:
        /*005c*/ 	.word	0x00000000
        /*0060*/ 	.short	0x0000
        /*0062*/ 	.short	0x0000
        /*0064*/ 	.byte	0x00, 0xf4, 0x21, 0x00


	//----- nvinfo : EIATTR_SPARSE_MMA_MASK
	.align		4
.L_21:
        /*0068*/ 	.byte	0x03, 0x50
        /*006a*/ 	.short	0x0000


	//----- nvinfo : EIATTR_MAXREG_COUNT
	.align		4
        /*006c*/ 	.byte	0x03, 0x1b
        /*006e*/ 	.short	0x00ff


	//----- nvinfo : EIATTR_EXIT_INSTR_OFFSETS
	.align		4
        /*0070*/ 	.byte	0x04, 0x1c
        /*0072*/ 	.short	(.L_23 - .L_22)


	//   ....[0]....
.L_22:
        /*0074*/ 	.word	0x00000470


	//----- nvinfo : EIATTR_REQNTID
	.align		4
.L_23:
        /*0078*/ 	.byte	0x04, 0x10
        /*007a*/ 	.short	(.L_25 - .L_24)
.L_24:
        /*007c*/ 	.word	0x00000080
        /*0080*/ 	.word	0x00000001
        /*0084*/ 	.word	0x00000001


	//----- nvinfo : EIATTR_CBANK_PARAM_SIZE
	.align		4
.L_25:
        /*0088*/ 	.byte	0x03, 0x19
        /*008a*/ 	.short	0x002c


	//----- nvinfo : EIATTR_PARAM_CBANK
	.align		4
        /*008c*/ 	.byte	0x04, 0x0a
        /*008e*/ 	.short	(.L_27 - .L_26)
	.align		4
.L_26:
        /*0090*/ 	.word	index@(.nv.constant0.triton_poi_fused__unsafe_index_add_convolution_10)
        /*0094*/ 	.short	0x0210
        /*0096*/ 	.short	0x002c


	//----- nvinfo : EIATTR_SW_WAR
	.align		4
.L_27:
        /*0098*/ 	.byte	0x04, 0x36
        /*009a*/ 	.short	(.L_29 - .L_28)
.L_28:
        /*009c*/ 	.word	0x00000008
.L_29:


//--------------------- .nv.callgraph             --------------------------
	.section	.nv.callgraph,"",@"SHT_CUDA_CALLGRAPH"
	.align	4
	.sectionentsize	8
	.align		4
        /*0000*/ 	.word	0x00000000
	.align		4
        /*0004*/ 	.word	0xffffffff
	.align		4
        /*0008*/ 	.word	0x00000000
	.align		4
        /*000c*/ 	.word	0xfffffffe
	.align		4
        /*0010*/ 	.word	0x00000000
	.align		4
        /*0014*/ 	.word	0xfffffffd
	.align		4
        /*0018*/ 	.word	0x00000000
	.align		4
        /*001c*/ 	.word	0xfffffffc


//--------------------- .text.triton_poi_fused__unsafe_index_add_convolution_10 --------------------------
	.section	.text.triton_poi_fused__unsafe_index_add_convolution_10,"ax",@progbits
	.align	128
        .global         triton_poi_fused__unsafe_index_add_convolution_10
        .type           triton_poi_fused__unsafe_index_add_convolution_10,@function
        .size           triton_poi_fused__unsafe_index_add_convolution_10,(.L_x_1 - triton_poi_fused__unsafe_index_add_convolution_10)
        .other          triton_poi_fused__unsafe_index_add_convolution_10,@"STO_CUDA_ENTRY STV_DEFAULT"
triton_poi_fused__unsafe_index_add_convolution_10:
.text.triton_poi_fused__unsafe_index_add_convolution_10:
[----:B------:R-:W-:Y:S01]  /*0000*/  LDC R1, c[0x0][0x28] ;  /* 0x00000a00ff017b82 */ /* 0x000fe20000000800 */
[----:B------:R-:W1:Y:S07]  /*0010*/  S2R R0, SR_TID.X ;  /* 0x0000000000007919 */ /* 0x000e6e0000002100 */
[----:B------:R-:W2:Y:S01]  /*0020*/  LDC.64 R4, c[0x0][0x210] ;  /* 0x00008400ff047b82 */ /* 0x000ea20000000a00 */
[----:B------:R-:W-:Y:S01]  /*0030*/  ULDC.64 UR4, c[0x0][0x208] ;  /* 0x0000820000047ab9 */ /* 0x000fe20000000a00 */
[----:B------:R-:W-:Y:S01]  /*0040*/  ULDC.64 UR8, c[0x0][0x220] ;  /* 0x0000880000087ab9 */ /* 0x000fe20000000a00 */
[----:B------:R-:W3:Y:S01]  /*0050*/  S2R R11, SR_CTAID.X ;  /* 0x00000000000b7919 */ /* 0x000ee20000002500 */
[----:B------:R-:W-:Y:S01]  /*0060*/  ULDC.64 UR6, c[0x0][0x218] ;  /* 0x0000860000067ab9 */ /* 0x000fe20000000a00 */
[----:B-1----:R-:W-:-:S05]  /*0070*/  IMAD.SHL.U32 R0, R0, 0x2, RZ ;  /* 0x0000000200007824 */ /* 0x002fca00078e00ff */
[----:B------:R-:W-:-:S05]  /*0080*/  LOP3.LUT R0, R0, 0xfe, RZ, 0xc0, !PT ;  /* 0x000000fe00007812 */ /* 0x000fca00078ec0ff */
[----:B---3--:R-:W-:-:S05]  /*0090*/  IMAD R0, R11, 0x100, R0 ;  /* 0x000001000b007824 */ /* 0x008fca00078e0200 */
[----:B------:R-:W-:-:S04]  /*00a0*/  SHF.R.S32.HI R3, RZ, 0x1f, R0 ;  /* 0x0000001fff037819 */ /* 0x000fc80000011400 */
[----:B------:R-:W-:-:S04]  /*00b0*/  LEA.HI R3, R3, R0, RZ, 0x3 ;  /* 0x0000000003037211 */ /* 0x000fc800078f18ff */
[----:B------:R-:W-:Y:S02]  /*00c0*/  SHF.R.S32.HI R2, RZ, 0x3, R3 ;  /* 0x00000003ff027819 */ /* 0x000fe40000011403 */
[----:B------:R-:W-:Y:S02]  /*00d0*/  LOP3.LUT R3, R3, 0xfffffff8, RZ, 0xc0, !PT ;  /* 0xfffffff803037812 */ /* 0x000fe400078ec0ff */
[----:B------:R-:W-:-:S04]  /*00e0*/  LEA.HI R6, R2, R2, RZ, 0x3 ;  /* 0x0000000202067211 */ /* 0x000fc800078f18ff */
[----:B------:R-:W-:-:S05]  /*00f0*/  LOP3.LUT R7, R6, 0xfffffff8, RZ, 0xc0, !PT ;  /* 0xfffffff806077812 */ /* 0x000fca00078ec0ff */
[----:B------:R-:W-:-:S04]  /*0100*/  IMAD.IADD R7, R2, 0x1, -R7 ;  /* 0x0000000102077824 */ /* 0x000fc800078e0a07 */
[----:B--2---:R-:W-:-:S04]  /*0110*/  IMAD.WIDE R8, R7, 0x8, R4 ;  /* 0x0000000807087825 */ /* 0x004fc800078e0204 */
[----:B------:R-:W-:Y:S02]  /*0120*/  IMAD.IADD R3, R0, 0x1, -R3 ;  /* 0x0000000100037824 */ /* 0x000fe400078e0a03 */
[----:B------:R-:W2:Y:S02]  /*0130*/  LDG.E.EL.64 R8, desc[UR4][R8.64] ;  /* 0x0000000408087981 */ /* 0x000ea4000c2e1b00 */
[----:B------:R-:W-:-:S06]  /*0140*/  IMAD.WIDE R4, R3, 0x8, R4 ;  /* 0x0000000803047825 */ /* 0x000fcc00078e0204 */
[----:B------:R-:W3:Y:S01]  /*0150*/  LDG.E.EL.128 R4, desc[UR4][R4.64] ;  /* 0x0000000404047981 */ /* 0x000ee2000c2e1d00 */
[----:B------:R-:W-:-:S04]  /*0160*/  SHF.R.S32.HI R3, RZ, 0x17, R11 ;  /* 0x00000017ff037819 */ /* 0x000fc8000001140b */
[----:B------:R-:W-:-:S04]  /*0170*/  SGXT R3, R3, 0x1 ;  /* 0x000000010303781a */ /* 0x000fc80000000200 */
[----:B------:R-:W-:-:S04]  /*0180*/  LEA.HI R3, R3, R0, RZ, 0x6 ;  /* 0x0000000003037211 */ /* 0x000fc800078f30ff */
[----:B------:R-:W-:Y:S02]  /*0190*/  SHF.R.S32.HI R10, RZ, 0x6, R3 ;  /* 0x00000006ff0a7819 */ /* 0x000fe40000011403 */
[----:B------:R-:W1:Y:S01]  /*01a0*/  LDC.64 R2, c[0x0][0x228] ;  /* 0x00008a00ff027b82 */ /* 0x000e620000000a00 */
[----:B--2---:R-:W-:-:S04]  /*01b0*/  SHF.R.U32.HI R15, RZ, 0x1d, R9 ;  /* 0x0000001dff0f7819 */ /* 0x004fc80000011609 */
[----:B------:R-:W-:-:S04]  /*01c0*/  LOP3.LUT R15, R15, 0x4, RZ, 0xc0, !PT ;  /* 0x000000040f0f7812 */ /* 0x000fc800078ec0ff */
[----:B------:R-:W-:Y:S01]  /*01d0*/  IADD3 R15, P0, R8, R15, RZ ;  /* 0x0000000f080f7210 */ /* 0x000fe20007f1e0ff */
[C---:B------:R-:W-:Y:S01]  /*01e0*/  IMAD.SHL.U32 R8, R10.reuse, 0x10, RZ ;  /* 0x000000100a087824 */ /* 0x040fe200078e00ff */
[----:B---3--:R-:W-:Y:S02]  /*01f0*/  SHF.R.U32.HI R11, RZ, 0x1d, R5 ;  /* 0x0000001dff0b7819 */ /* 0x008fe40000011605 */
[----:B------:R-:W-:Y:S01]  /*0200*/  SHF.R.U32.HI R12, RZ, 0x1d, R7 ;  /* 0x0000001dff0c7819 */ /* 0x000fe20000011607 */
[----:B------:R-:W-:Y:S01]  /*0210*/  IMAD.X R14, RZ, RZ, R9, P0 ;  /* 0x000000ffff0e7224 */ /* 0x000fe200000e0609 */
[----:B------:R-:W-:Y:S02]  /*0220*/  SHF.R.S32.HI R9, RZ, 0x1f, R8 ;  /* 0x0000001fff097819 */ /* 0x000fe40000011408 */
[----:B------:R-:W-:Y:S02]  /*0230*/  LEA R13, P0, R15, R8, 0x2 ;  /* 0x000000080f0d7211 */ /* 0x000fe400078010ff */
[----:B------:R-:W-:-:S02]  /*0240*/  LEA.HI R8, R10, R10, RZ, 0x6 ;  /* 0x0000000a0a087211 */ /* 0x000fc400078f30ff */
[----:B------:R-:W-:Y:S02]  /*0250*/  LOP3.LUT R11, R11, 0x4, RZ, 0xc0, !PT ;  /* 0x000000040b0b7812 */ /* 0x000fe400078ec0ff */
[----:B------:R-:W-:Y:S02]  /*0260*/  LOP3.LUT R12, R12, 0x4, RZ, 0xc0, !PT ;  /* 0x000000040c0c7812 */ /* 0x000fe400078ec0ff */
[----:B------:R-:W-:Y:S02]  /*0270*/  LEA.HI.X R15, R15, R9, R14, 0x2, P0 ;  /* 0x000000090f0f7211 */ /* 0x000fe400000f140e */
[----:B------:R-:W-:Y:S02]  /*0280*/  LOP3.LUT R9, R8, 0xffffffc0, RZ, 0xc0, !PT ;  /* 0xffffffc008097812 */ /* 0x000fe400078ec0ff */
[-C--:B------:R-:W-:Y:S02]  /*0290*/  IADD3 R11, P0, P1, R11, R13.reuse, R4 ;  /* 0x0000000d0b0b7210 */ /* 0x080fe4000791e004 */
[----:B------:R-:W-:Y:S01]  /*02a0*/  IADD3 R4, P2, P3, R12, R13, R6 ;  /* 0x0000000d0c047210 */ /* 0x000fe20007b5e006 */
[----:B------:R-:W-:Y:S01]  /*02b0*/  IMAD.IADD R9, R10, 0x1, -R9 ;  /* 0x000000010a097824 */ /* 0x000fe200078e0a09 */
[-C--:B------:R-:W-:Y:S01]  /*02c0*/  IADD3.X R10, RZ, R15.reuse, R5, P0, P1 ;  /* 0x0000000fff0a7210 */ /* 0x080fe200007e2405 */
[C---:B------:R-:W-:Y:S01]  /*02d0*/  IMAD.SHL.U32 R6, R11.reuse, 0x4, RZ ;  /* 0x000000040b067824 */ /* 0x040fe200078e00ff */
[----:B------:R-:W-:Y:S01]  /*02e0*/  IADD3.X R7, RZ, R15, R7, P2, P3 ;  /* 0x0000000fff077210 */ /* 0x000fe200017e6407 */
[----:B------:R-:W-:Y:S01]  /*02f0*/  IMAD.SHL.U32 R8, R4, 0x4, RZ ;  /* 0x0000000404087824 */ /* 0x000fe200078e00ff */
[----:B------:R-:W-:Y:S01]  /*0300*/  SHF.L.U64.HI R5, R11, 0x2, R10 ;  /* 0x000000020b057819 */ /* 0x000fe2000001020a */
[----:B-1----:R-:W-:Y:S01]  /*0310*/  IMAD.WIDE R2, R9, 0x4, R2 ;  /* 0x0000000409027825 */ /* 0x002fe200078e0202 */
[----:B------:R-:W-:-:S02]  /*0320*/  IADD3 R10, P0, R6, UR8, RZ ;  /* 0x00000008060a7c10 */ /* 0x000fc4000ff1e0ff */
[----:B------:R-:W-:Y:S02]  /*0330*/  SHF.L.U64.HI R4, R4, 0x2, R7 ;  /* 0x0000000204047819 */ /* 0x000fe40000010207 */
[----:B------:R-:W-:Y:S01]  /*0340*/  IADD3 R12, P1, R8, UR8, RZ ;  /* 0x00000008080c7c10 */ /* 0x000fe2000ff3e0ff */
[----:B------:R-:W2:Y:S01]  /*0350*/  LDG.E.EL R2, desc[UR4][R2.64] ;  /* 0x0000000402027981 */ /* 0x000ea2000c2e1900 */
[----:B------:R-:W-:Y:S02]  /*0360*/  IADD3.X R11, R5, UR9, RZ, P0, !PT ;  /* 0x00000009050b7c10 */ /* 0x000fe400087fe4ff */
[----:B------:R-:W-:Y:S02]  /*0370*/  IADD3.X R13, R4, UR9, RZ, P1, !PT ;  /* 0x00000009040d7c10 */ /* 0x000fe40008ffe4ff */
[----:B------:R-:W-:Y:S02]  /*0380*/  IADD3 R6, P0, R6, UR6, RZ ;  /* 0x0000000606067c10 */ /* 0x000fe4000ff1e0ff */
[----:B------:R-:W-:Y:S01]  /*0390*/  IADD3 R8, P1, R8, UR6, RZ ;  /* 0x0000000608087c10 */ /* 0x000fe2000ff3e0ff */
[----:B------:R-:W2:Y:S01]  /*03a0*/  LDG.E.EL R11, desc[UR4][R10.64] ;  /* 0x000000040a0b7981 */ /* 0x000ea2000c2e1900 */
[----:B------:R-:W-:-:S02]  /*03b0*/  IADD3.X R7, R5, UR7, RZ, P0, !PT ;  /* 0x0000000705077c10 */ /* 0x000fc400087fe4ff */
[----:B------:R-:W-:Y:S01]  /*03c0*/  IADD3.X R9, R4, UR7, RZ, P1, !PT ;  /* 0x0000000704097c10 */ /* 0x000fe20008ffe4ff */
[----:B------:R-:W3:Y:S01]  /*03d0*/  LDG.E.EL R13, desc[UR4][R12.64] ;  /* 0x000000040c0d7981 */ /* 0x000ee2000c2e1900 */
[----:B------:R-:W1:Y:S03]  /*03e0*/  LDC.64 R4, c[0x0][0x230] ;  /* 0x00008c00ff047b82 */ /* 0x000e660000000a00 */
[----:B------:R-:W4:Y:S04]  /*03f0*/  LDG.E.EL R6, desc[UR4][R6.64] ;  /* 0x0000000406067981 */ /* 0x000f28000c2e1900 */
[----:B------:R-:W5:Y:S01]  /*0400*/  LDG.E.EL R8, desc[UR4][R8.64] ;  /* 0x0000000408087981 */ /* 0x000f62000c2e1900 */
[----:B-1----:R-:W-:-:S04]  /*0410*/  IMAD.WIDE R4, R0, 0x4, R4 ;  /* 0x0000000400047825 */ /* 0x002fc800078e0204 */
[C---:B--2---:R-:W-:Y:S01]  /*0420*/  FADD R15, R2.reuse, R11 ;  /* 0x0000000b020f7221 */ /* 0x044fe20000000000 */
[----:B---3--:R-:W-:-:S03]  /*0430*/  FADD R17, R2, R13 ;  /* 0x0000000d02117221 */ /* 0x008fc60000000000 */
[----:B----4-:R-:W-:Y:S01]  /*0440*/  FADD R16, R6, R15 ;  /* 0x0000000f06107221 */ /* 0x010fe20000000000 */
[----:B-----5:R-:W-:-:S05]  /*0450*/  FADD R17, R8, R17 ;  /* 0x0000001108117221 */ /* 0x020fca0000000000 */
[----:B------:R-:W-:Y:S01]  /*0460*/  STG.E.64 desc[UR4][R4.64], R16 ;  /* 0x0000001004007986 */ /* 0x000fe2000c101b04 */
[----:B------:R-:W-:Y:S05]  /*0470*/  EXIT ;  /* 0x000000000000794d */ /* 0x000fea0003800000 */
.L_x_0:
[----:B------:R-:W-:-:S00]  /*0480*/  BRA `(.L_x_0) ;  /* 0xfffffffc00fc7947 */ /* 0x000fc0000383ffff */
[----:B------:R-:W-:-:S00]  /*0490*/  NOP ;  /* 0x0000000000007918 */ /* 0x000fc00000000000 */
        /* <DEDUP_REMOVED lines=14> */
.L_x_1:


//--------------------- .nv.constant0.triton_poi_fused__unsafe_index_add_convolution_10 --------------------------
	.section	.nv.constant0.triton_poi_fused__unsafe_index_add_convolution_10,"a",@progbits
	.sectionflags	@""
	.align	4
.nv.constant0.triton_poi_fused__unsafe_index_add_convolution_10:
	.zero		572
